//
// Generated by NVIDIA NVVM Compiler
//
// Compiler Build ID: CL-36424714
// Cuda compilation tools, release 13.0, V13.0.88
// Based on NVVM 20.0.0
//

.version 9.0
.target sm_100
.address_size 64

	// .globl	_Z10checkIndexv
.extern .func  (.param .b32 func_retval0) vprintf
(
	.param .b64 vprintf_param_0,
	.param .b64 vprintf_param_1
)
;
.global .align 1 .b8 $str[53] = {84, 104, 114, 101, 97, 100, 32, 99, 111, 111, 114, 100, 115, 58, 32, 40, 37, 100, 32, 37, 100, 32, 37, 100, 41, 44, 32, 66, 108, 111, 99, 107, 32, 99, 111, 111, 114, 100, 115, 58, 32, 40, 37, 100, 32, 37, 100, 32, 37, 100, 41, 10};

.visible .entry _Z10checkIndexv()
{
	.local .align 8 .b8 	__local_depot0[24];
	.reg .b64 	%SP;
	.reg .b64 	%SPL;
	.reg .b32 	%r<9>;
	.reg .b64 	%rd<5>;

	mov.u64 	%SPL, __local_depot0;
	cvta.local.u64 	%SP, %SPL;
	add.u64 	%rd1, %SP, 0;
	add.u64 	%rd2, %SPL, 0;
	mov.u32 	%r1, %tid.x;
	mov.u32 	%r2, %tid.y;
	mov.u32 	%r3, %tid.z;
	mov.u32 	%r4, %ctaid.x;
	mov.u32 	%r5, %ctaid.y;
	mov.u32 	%r6, %ctaid.z;
	st.local.v2.u32 	[%rd2], {%r1, %r2};
	st.local.v2.u32 	[%rd2+8], {%r3, %r4};
	st.local.v2.u32 	[%rd2+16], {%r5, %r6};
	mov.u64 	%rd3, $str;
	cvta.global.u64 	%rd4, %rd3;
	{ // callseq 0, 0
	.param .b64 param0;
	st.param.b64 	[param0], %rd4;
	.param .b64 param1;
	st.param.b64 	[param1], %rd1;
	.param .b32 retval0;
	call.uni (retval0), 
	vprintf, 
	(
	param0, 
	param1
	);
	ld.param.b32 	%r7, [retval0];
	} // callseq 0
	ret;

}
	// .globl	_Z9sumArraysPfS_S_j
.visible .entry _Z9sumArraysPfS_S_j(
	.param .u64 .ptr .align 1 _Z9sumArraysPfS_S_j_param_0,
	.param .u64 .ptr .align 1 _Z9sumArraysPfS_S_j_param_1,
	.param .u64 .ptr .align 1 _Z9sumArraysPfS_S_j_param_2,
	.param .u32 _Z9sumArraysPfS_S_j_param_3
)
{
	.reg .pred 	%p<2>;
	.reg .b32 	%r<6>;
	.reg .b32 	%f<4>;
	.reg .b64 	%rd<11>;

	ld.param.u64 	%rd1, [_Z9sumArraysPfS_S_j_param_0];
	ld.param.u64 	%rd2, [_Z9sumArraysPfS_S_j_param_1];
	ld.param.u64 	%rd3, [_Z9sumArraysPfS_S_j_param_2];
	ld.param.u32 	%r2, [_Z9sumArraysPfS_S_j_param_3];
	mov.u32 	%r3, %ctaid.x;
	mov.u32 	%r4, %ntid.x;
	mov.u32 	%r5, %tid.x;
	mad.lo.s32 	%r1, %r3, %r4, %r5;
	setp.ge.u32 	%p1, %r1, %r2;
	@%p1 bra 	$L__BB1_2;
	cvta.to.global.u64 	%rd4, %rd1;
	cvta.to.global.u64 	%rd5, %rd2;
	cvta.to.global.u64 	%rd6, %rd3;
	mul.wide.u32 	%rd7, %r1, 4;
	add.s64 	%rd8, %rd4, %rd7;
	ld.global.f32 	%f1, [%rd8];
	add.s64 	%rd9, %rd5, %rd7;
	ld.global.f32 	%f2, [%rd9];
	add.f32 	%f3, %f1, %f2;
	add.s64 	%rd10, %rd6, %rd7;
	st.global.f32 	[%rd10], %f3;
$L__BB1_2:
	ret;

}


// ===== COMPILED SASS (sm_100) =====

	.target	sm_100

	.elftype	@"ET_EXEC"


//--------------------- .note.nv.tkinfo           --------------------------
	.section	.note.nv.tkinfo,"",@"SHT_NOTE"
	.sectionflags	@"SHF_NOTE_NV_TKINFO"
	.tkinfo
        /*0018*/ 	.word	0x00000002
        /*0030*/ 	.string	""
        /*0030*/ 	.string	"ptxas"
        /*0030*/ 	.string	"Cuda compilation tools, release 13.0, V13.0.88"
        /*0030*/ 	.string	"Build cuda_13.0.r13.0/compiler.36424714_0"
        /*0030*/ 	.string	"-arch sm_100 -m 64 "



//--------------------- .note.nv.cuinfo           --------------------------
	.section	.note.nv.cuinfo,"",@"SHT_NOTE"
	.sectionflags	@"SHF_NOTE_NV_CUINFO"
        /*0018*/ 	.short	0x0002
        /*001a*/ 	.short	0x0064
        /*001c*/ 	.short	0x0082
	.zero		2


//--------------------- .nv.info                  --------------------------
	.section	.nv.info,"",@"SHT_CUDA_INFO"
	.align	4


	//----- nvinfo : EIATTR_REGCOUNT
	.align		4
        /*0000*/ 	.byte	0x04, 0x2f
        /*0002*/ 	.short	(.L_2 - .L_1)
	.align		4
.L_1:
        /*0004*/ 	.word	index@(_Z10checkIndexv)
        /*0008*/ 	.word	0x00000018


	//----- nvinfo : EIATTR_FRAME_SIZE
	.align		4
.L_2:
        /*000c*/ 	.byte	0x04, 0x11
        /*000e*/ 	.short	(.L_4 - .L_3)
	.align		4
.L_3:
        /*0010*/ 	.word	index@(_Z10checkIndexv)
        /*0014*/ 	.word	0x00000018


	//----- nvinfo : EIATTR_REGCOUNT
	.align		4
.L_4:
        /*0018*/ 	.byte	0x04, 0x2f
        /*001a*/ 	.short	(.L_6 - .L_5)
	.align		4
.L_5:
        /*001c*/ 	.word	index@(_Z9sumArraysPfS_S_j)
        /*0020*/ 	.word	0x0000000c


	//----- nvinfo : EIATTR_FRAME_SIZE
	.align		4
.L_6:
        /*0024*/ 	.byte	0x04, 0x11
        /*0026*/ 	.short	(.L_8 - .L_7)
	.align		4
.L_7:
        /*0028*/ 	.word	index@(_Z9sumArraysPfS_S_j)
        /*002c*/ 	.word	0x00000000


	//----- nvinfo : EIATTR_MIN_STACK_SIZE
	.align		4
.L_8:
        /*0030*/ 	.byte	0x04, 0x12
        /*0032*/ 	.short	(.L_10 - .L_9)
	.align		4
.L_9:
        /*0034*/ 	.word	index@(_Z9sumArraysPfS_S_j)
        /*0038*/ 	.word	0x00000000


	//----- nvinfo : EIATTR_MIN_STACK_SIZE
	.align		4
.L_10:
        /*003c*/ 	.byte	0x04, 0x12
        /*003e*/ 	.short	(.L_12 - .L_11)
	.align		4
.L_11:
        /*0040*/ 	.word	index@(_Z10checkIndexv)
        /*0044*/ 	.word	0x00000018
.L_12:


//--------------------- .nv.compat                --------------------------
	.section	.nv.compat,"",@"SHT_CUDA_COMPAT_INFO"
	.align	4
        /*0000*/ 	.byte	0x02, 0x09, 0x00, 0x00, 0x02, 0x02, 0x01, 0x00, 0x02, 0x05, 0x05, 0x00, 0x03, 0x07, 0x01, 0x01
        /*0010*/ 	.byte	0x02, 0x03, 0x00, 0x00, 0x02, 0x06, 0x01, 0x00, 0x04, 0x0b, 0x08, 0x00, 0x09, 0x00, 0x00, 0x00
        /*0020*/ 	.byte	0x00, 0x00, 0x00, 0x00


//--------------------- .nv.info._Z9sumArraysPfS_S_j --------------------------
	.section	.nv.info._Z9sumArraysPfS_S_j,"",@"SHT_CUDA_INFO"
	.sectionflags	@""
	.align	4


	//----- nvinfo : EIATTR_CUDA_API_VERSION
	.align		4
        /*0000*/ 	.byte	0x04, 0x37
        /*0002*/ 	.short	(.L_14 - .L_13)
.L_13:
        /*0004*/ 	.word	0x00000082


	//----- nvinfo : EIATTR_KPARAM_INFO
	.align		4
.L_14:
        /*0008*/ 	.byte	0x04, 0x17
        /*000a*/ 	.short	(.L_16 - .L_15)
.L_15:
        /*000c*/ 	.word	0x00000000
        /*0010*/ 	.short	0x0003
        /*0012*/ 	.short	0x0018
        /*0014*/ 	.byte	0x00, 0xf0, 0x11, 0x00


	//----- nvinfo : EIATTR_KPARAM_INFO
	.align		4
.L_16:
        /*0018*/ 	.byte	0x04, 0x17
        /*001a*/ 	.short	(.L_18 - .L_17)
.L_17:
        /*001c*/ 	.word	0x00000000
        /*0020*/ 	.short	0x0002
        /*0022*/ 	.short	0x0010
        /*0024*/ 	.byte	0x00, 0xf5, 0x21, 0x00


	//----- nvinfo : EIATTR_KPARAM_INFO
	.align		4
.L_18:
        /*0028*/ 	.byte	0x04, 0x17
        /*002a*/ 	.short	(.L_20 - .L_19)
.L_19:
        /*002c*/ 	.word	0x00000000
        /*0030*/ 	.short	0x0001
        /*0032*/ 	.short	0x0008
        /*0034*/ 	.byte	0x00, 0xf5, 0x21, 0x00


	//----- nvinfo : EIATTR_KPARAM_INFO
	.align		4
.L_20:
        /*0038*/ 	.byte	0x04, 0x17
        /*003a*/ 	.short	(.L_22 - .L_21)
.L_21:
        /*003c*/ 	.word	0x00000000
        /*0040*/ 	.short	0x0000
        /*0042*/ 	.short	0x0000
        /*0044*/ 	.byte	0x00, 0xf5, 0x21, 0x00


	//----- nvinfo : EIATTR_SPARSE_MMA_MASK
	.align		4
.L_22:
        /*0048*/ 	.byte	0x03, 0x50
        /*004a*/ 	.short	0x0000


	//----- nvinfo : EIATTR_MAXREG_COUNT
	.align		4
        /*004c*/ 	.byte	0x03, 0x1b
        /*004e*/ 	.short	0x00ff


	//----- nvinfo : EIATTR_MERCURY_ISA_VERSION
	.align		4
        /*0050*/ 	.byte	0x03, 0x5f
        /*0052*/ 	.short	0x0101


	//----- nvinfo : EIATTR_VRC_CTA_INIT_COUNT
	.align		4
        /*0054*/ 	.byte	0x02, 0x4a
	.zero		1
	.zero		1


	//----- nvinfo : EIATTR_EXIT_INSTR_OFFSETS
	.align		4
        /*0058*/ 	.byte	0x04, 0x1c
        /*005a*/ 	.short	(.L_24 - .L_23)


	//   ....[0]....
.L_23:
        /*005c*/ 	.word	0x00000070


	//   ....[1]....
        /*0060*/ 	.word	0x00000130


	//----- nvinfo : EIATTR_CBANK_PARAM_SIZE
	.align		4
.L_24:
        /*0064*/ 	.byte	0x03, 0x19
        /*0066*/ 	.short	0x001c


	//----- nvinfo : EIATTR_PARAM_CBANK
	.align		4
        /*0068*/ 	.byte	0x04, 0x0a
        /*006a*/ 	.short	(.L_26 - .L_25)
	.align		4
.L_25:
        /*006c*/ 	.word	index@(.nv.constant0._Z9sumArraysPfS_S_j)
        /*0070*/ 	.short	0x0380
        /*0072*/ 	.short	0x001c


	//----- nvinfo : EIATTR_SW_WAR
	.align		4
.L_26:
        /*0074*/ 	.byte	0x04, 0x36
        /*0076*/ 	.short	(.L_28 - .L_27)
.L_27:
        /*0078*/ 	.word	0x00000008
.L_28:


//--------------------- .nv.info._Z10checkIndexv  --------------------------
	.section	.nv.info._Z10checkIndexv,"",@"SHT_CUDA_INFO"
	.sectionflags	@""
	.align	4


	//----- nvinfo : EIATTR_CUDA_API_VERSION
	.align		4
        /*0000*/ 	.byte	0x04, 0x37
        /*0002*/ 	.short	(.L_30 - .L_29)
.L_29:
        /*0004*/ 	.word	0x00000082


	//----- nvinfo : EIATTR_SPARSE_MMA_MASK
	.align		4
.L_30:
        /*0008*/ 	.byte	0x03, 0x50
        /*000a*/ 	.short	0x0000


	//----- nvinfo : EIATTR_MAXREG_COUNT
	.align		4
        /*000c*/ 	.byte	0x03, 0x1b
        /*000e*/ 	.short	0x00ff


	//----- nvinfo : EIATTR_EXTERNS
	.align		4
        /*0010*/ 	.byte	0x04, 0x0f
        /*0012*/ 	.short	(.L_32 - .L_31)


	//   ....[0]....
	.align		4
.L_31:
        /*0014*/ 	.word	index@(vprintf)


	//----- nvinfo : EIATTR_MERCURY_ISA_VERSION
	.align		4
.L_32:
        /*0018*/ 	.byte	0x03, 0x5f
        /*001a*/ 	.short	0x0101


	//----- nvinfo : EIATTR_VRC_CTA_INIT_COUNT
	.align		4
        /*001c*/ 	.byte	0x02, 0x4a
	.zero		1
	.zero		1


	//----- nvinfo : EIATTR_SYSCALL_OFFSETS
	.align		4
        /*0020*/ 	.byte	0x04, 0x46
        /*0022*/ 	.short	(.L_34 - .L_33)


	//   ....[0]....
.L_33:
        /*0024*/ 	.word	0x00000150


	//----- nvinfo : EIATTR_EXIT_INSTR_OFFSETS
	.align		4
.L_34:
        /*0028*/ 	.byte	0x04, 0x1c
        /*002a*/ 	.short	(.L_36 - .L_35)


	//   ....[0]....
.L_35:
        /*002c*/ 	.word	0x00000160


	//----- nvinfo : EIATTR_SW_WAR
	.align		4
.L_36:
        /*0030*/ 	.byte	0x04, 0x36
        /*0032*/ 	.short	(.L_38 - .L_37)
.L_37:
        /*0034*/ 	.word	0x00000008
.L_38:


//--------------------- .nv.callgraph             --------------------------
	.section	.nv.callgraph,"",@"SHT_CUDA_CALLGRAPH"
	.align	4
	.sectionentsize	8
	.align		4
        /*0000*/ 	.word	0x00000000
	.align		4
        /*0004*/ 	.word	0xffffffff
	.align		4
        /*0008*/ 	.word	index@(_Z10checkIndexv)
	.align		4
        /*000c*/ 	.word	index@(vprintf)
	.align		4
        /*0010*/ 	.word	0x00000000
	.align		4
        /*0014*/ 	.word	0xfffffffe
	.align		4
        /*0018*/ 	.word	0x00000000
	.align		4
        /*001c*/ 	.word	0xfffffffd
	.align		4
        /*0020*/ 	.word	0x00000000
	.align		4
        /*0024*/ 	.word	0xfffffffc


//--------------------- .nv.constant4             --------------------------
	.section	.nv.constant4,"a",@progbits
	.align	8
	.align		8
.nv.constant4:
        /*0000*/ 	.dword	$str
	.align		8
        /*0008*/ 	.dword	vprintf


//--------------------- .text._Z9sumArraysPfS_S_j --------------------------
	.section	.text._Z9sumArraysPfS_S_j,"ax",@progbits
	.align	128
        .global         _Z9sumArraysPfS_S_j
        .type           _Z9sumArraysPfS_S_j,@function
        .size           _Z9sumArraysPfS_S_j,(.L_x_3 - _Z9sumArraysPfS_S_j)
        .other          _Z9sumArraysPfS_S_j,@"STO_CUDA_ENTRY STV_DEFAULT"
_Z9sumArraysPfS_S_j:
.text._Z9sumArraysPfS_S_j:
[----:B------:R-:W-:Y:S01]  /*0000*/  LDC R1, c[0x0][0x37c] ;  /* 0x0000df00ff017b82 */ /* 0x000fe20000000800 */
[----:B------:R-:W0:Y:S07]  /*0010*/  S2R R0, SR_TID.X ;  /* 0x0000000000007919 */ /* 0x000e2e0000002100 */
[----:B------:R-:W0:Y:S01]  /*0020*/  S2UR UR4, SR_CTAID.X ;  /* 0x00000000000479c3 */ /* 0x000e220000002500 */
[----:B------:R-:W1:Y:S07]  /*0030*/  LDCU UR5, c[0x0][0x398] ;  /* 0x00007300ff0577ac */ /* 0x000e6e0008000800 */
[----:B------:R-:W0:Y:S02]  /*0040*/  LDC R9, c[0x0][0x360] ;  /* 0x0000d800ff097b82 */ /* 0x000e240000000800 */
[----:B0-----:R-:W-:-:S05]  /*0050*/  IMAD R9, R9, UR4, R0 ;  /* 0x0000000409097c24 */ /* 0x001fca000f8e0200 */
[----:B-1----:R-:W-:-:S13]  /*0060*/  ISETP.GE.U32.AND P0, PT, R9, UR5, PT ;  /* 0x0000000509007c0c */ /* 0x002fda000bf06070 */
[----:B------:R-:W-:Y:S05]  /*0070*/  @P0 EXIT ;  /* 0x000000000000094d */ /* 0x000fea0003800000 */
[----:B------:R-:W0:Y:S01]  /*0080*/  LDC.64 R2, c[0x0][0x380] ;  /* 0x0000e000ff027b82 */ /* 0x000e220000000a00 */
[----:B------:R-:W1:Y:S07]  /*0090*/  LDCU.64 UR4, c[0x0][0x358] ;  /* 0x00006b00ff0477ac */ /* 0x000e6e0008000a00 */
[----:B------:R-:W2:Y:S08]  /*00a0*/  LDC.64 R4, c[0x0][0x388] ;  /* 0x0000e200ff047b82 */ /* 0x000eb00000000a00 */
[----:B------:R-:W3:Y:S01]  /*00b0*/  LDC.64 R6, c[0x0][0x390] ;  /* 0x0000e400ff067b82 */ /* 0x000ee20000000a00 */
[----:B0-----:R-:W-:-:S06]  /*00c0*/  IMAD.WIDE.U32 R2, R9, 0x4, R2 ;  /* 0x0000000409027825 */ /* 0x001fcc00078e0002 */
[----:B-1----:R-:W4:Y:S01]  /*00d0*/  LDG.E R2, desc[UR4][R2.64] ;  /* 0x0000000402027981 */ /* 0x002f22000c1e1900 */
[----:B--2---:R-:W-:-:S06]  /*00e0*/  IMAD.WIDE.U32 R4, R9, 0x4, R4 ;  /* 0x0000000409047825 */ /* 0x004fcc00078e0004 */
[----:B------:R-:W4:Y:S01]  /*00f0*/  LDG.E R5, desc[UR4][R4.64] ;  /* 0x0000000404057981 */ /* 0x000f22000c1e1900 */
[----:B---3--:R-:W-:-:S04]  /*0100*/  IMAD.WIDE.U32 R6, R9, 0x4, R6 ;  /* 0x0000000409067825 */ /* 0x008fc800078e0006 */
[----:B----4-:R-:W-:-:S05]  /*0110*/  FADD R9, R2, R5 ;  /* 0x0000000502097221 */ /* 0x010fca0000000000 */
[----:B------:R-:W-:Y:S01]  /*0120*/  STG.E desc[UR4][R6.64], R9 ;  /* 0x0000000906007986 */ /* 0x000fe2000c101904 */
[----:B------:R-:W-:Y:S05]  /*0130*/  EXIT ;  /* 0x000000000000794d */ /* 0x000fea0003800000 */
.L_x_0:
[----:B------:R-:W-:-:S00]  /*0140*/  BRA `(.L_x_0) ;  /* 0xfffffffc00fc7947 */ /* 0x000fc0000383ffff */
[----:B------:R-:W-:-:S00]  /*0150*/  NOP ;  /* 0x0000000000007918 */ /* 0x000fc00000000000 */
        /* <DEDUP_REMOVED lines=10> */
.L_x_3:


//--------------------- .text._Z10checkIndexv     --------------------------
	.section	.text._Z10checkIndexv,"ax",@progbits
	.align	128
        .global         _Z10checkIndexv
        .type           _Z10checkIndexv,@function
        .size           _Z10checkIndexv,(.L_x_4 - _Z10checkIndexv)
        .other          _Z10checkIndexv,@"STO_CUDA_ENTRY STV_DEFAULT"
_Z10checkIndexv:
.text._Z10checkIndexv:
[----:B------:R-:W0:Y:S01]  /*0000*/  LDC R1, c[0x0][0x37c] ;  /* 0x0000df00ff017b82 */ /* 0x000e220000000800 */
[----:B------:R-:W1:Y:S01]  /*0010*/  S2R R8, SR_TID.X ;  /* 0x0000000000087919 */ /* 0x000e620000002100 */
[----:B0-----:R-:W-:Y:S01]  /*0020*/  VIADD R1, R1, 0xffffffe8 ;  /* 0xffffffe801017836 */ /* 0x001fe20000000000 */
[----:B------:R-:W-:Y:S01]  /*0030*/  MOV R0, 0x8 ;  /* 0x0000000800007802 */ /* 0x000fe20000000f00 */
[----:B------:R-:W0:Y:S01]  /*0040*/  LDCU UR4, c[0x0][0x2f8] ;  /* 0x00005f00ff0477ac */ /* 0x000e220008000800 */
[----:B------:R-:W1:Y:S03]  /*0050*/  S2R R9, SR_TID.Y ;  /* 0x0000000000097919 */ /* 0x000e660000002200 */
[----:B------:R2:W3:Y:S01]  /*0060*/  LDC.64 R2, c[0x4][R0] ;  /* 0x0100000000027b82 */ /* 0x0004e20000000a00 */
[----:B------:R-:W4:Y:S01]  /*0070*/  LDCU.64 UR6, c[0x4][URZ] ;  /* 0x01000000ff0677ac */ /* 0x000f220008000a00 */
[----:B------:R-:W5:Y:S01]  /*0080*/  S2R R10, SR_TID.Z ;  /* 0x00000000000a7919 */ /* 0x000f620000002300 */
[----:B------:R-:W2:Y:S01]  /*0090*/  LDCU UR5, c[0x0][0x2fc] ;  /* 0x00005f80ff0577ac */ /* 0x000ea20008000800 */
[----:B------:R-:W5:Y:S01]  /*00a0*/  S2R R11, SR_CTAID.X ;  /* 0x00000000000b7919 */ /* 0x000f620000002500 */
[----:B------:R-:W5:Y:S01]  /*00b0*/  S2R R12, SR_CTAID.Y ;  /* 0x00000000000c7919 */ /* 0x000f620000002600 */
[----:B------:R-:W5:Y:S01]  /*00c0*/  S2R R13, SR_CTAID.Z ;  /* 0x00000000000d7919 */ /* 0x000f620000002700 */
[----:B0-----:R-:W-:Y:S01]  /*00d0*/  IADD3 R6, P0, PT, R1, UR4, RZ ;  /* 0x0000000401067c10 */ /* 0x001fe2000ff1e0ff */
[----:B----4-:R-:W-:Y:S01]  /*00e0*/  IMAD.U32 R4, RZ, RZ, UR6 ;  /* 0x00000006ff047e24 */ /* 0x010fe2000f8e00ff */
[----:B------:R-:W-:-:S03]  /*00f0*/  MOV R5, UR7 ;  /* 0x0000000700057c02 */ /* 0x000fc60008000f00 */
[----:B--2---:R-:W-:Y:S01]  /*0100*/  IMAD.X R7, RZ, RZ, UR5, P0 ;  /* 0x00000005ff077e24 */ /* 0x004fe200080e06ff */
[----:B-1----:R0:W-:Y:S04]  /*0110*/  STL.64 [R1], R8 ;  /* 0x0000000801007387 */ /* 0x0021e80000100a00 */
[----:B-----5:R0:W-:Y:S04]  /*0120*/  STL.64 [R1+0x8], R10 ;  /* 0x0000080a01007387 */ /* 0x0201e80000100a00 */
[----:B------:R0:W-:Y:S02]  /*0130*/  STL.64 [R1+0x10], R12 ;  /* 0x0000100c01007387 */ /* 0x0001e40000100a00 */
[----:B------:R-:W-:-:S07]  /*0140*/  LEPC R20, `(.L_x_1) ;  /* 0x000000001014794e */ /* 0x000fce0000000000 */
[----:B0--3--:R-:W-:Y:S05]  /*0150*/  CALL.ABS.NOINC R2 ;  /* 0x0000000002007343 */ /* 0x009fea0003c00000 */
.L_x_1:
[----:B------:R-:W-:Y:S05]  /*0160*/  EXIT ;  /* 0x000000000000794d */ /* 0x000fea0003800000 */
.L_x_2:
        /* <DEDUP_REMOVED lines=9> */
.L_x_4:


//--------------------- .nv.global.init           --------------------------
	.section	.nv.global.init,"aw",@progbits
.nv.global.init:
	.type		$str,@object
	.size		$str,(.L_0 - $str)
$str:
        /*0000*/ 	.byte	0x54, 0x68, 0x72, 0x65, 0x61, 0x64, 0x20, 0x63, 0x6f, 0x6f, 0x72, 0x64, 0x73, 0x3a, 0x20, 0x28
        /*0010*/ 	.byte	0x25, 0x64, 0x20, 0x25, 0x64, 0x20, 0x25, 0x64, 0x29, 0x2c, 0x20, 0x42, 0x6c, 0x6f, 0x63, 0x6b
        /*0020*/ 	.byte	0x20, 0x63, 0x6f, 0x6f, 0x72, 0x64, 0x73, 0x3a, 0x20, 0x28, 0x25, 0x64, 0x20, 0x25, 0x64, 0x20
        /*0030*/ 	.byte	0x25, 0x64, 0x29, 0x0a, 0x00
.L_0:


//--------------------- .nv.shared.reserved.0     --------------------------
	.section	.nv.shared.reserved.0,"aw",@nobits
	.weak		__nv_reservedSMEM_offset_0_alias
	.size		__nv_reservedSMEM_offset_0_alias, 0, 64
	.other		__nv_reservedSMEM_offset_0_alias,@"STO_CUDA_RESERVED_SHARED STV_DEFAULT"
__nv_reservedSMEM_offset_0_alias:
	.zero		0
	.zero		64


//--------------------- .nv.constant0._Z9sumArraysPfS_S_j --------------------------
	.section	.nv.constant0._Z9sumArraysPfS_S_j,"a",@progbits
	.sectionflags	@""
	.align	4
.nv.constant0._Z9sumArraysPfS_S_j:
	.zero		924


//--------------------- .nv.constant0._Z10checkIndexv --------------------------
	.section	.nv.constant0._Z10checkIndexv,"a",@progbits
	.sectionflags	@""
	.align	4
.nv.constant0._Z10checkIndexv:
	.zero		896


//--------------------- SYMBOLS --------------------------

	.type		.nv.reservedSmem.offset0,@object
	.size		.nv.reservedSmem.offset0,0x4
	.type		vprintf,@function
